//
// Generated by NVIDIA NVVM Compiler
//
// Compiler Build ID: CL-36424714
// Cuda compilation tools, release 13.0, V13.0.88
// Based on NVVM 20.0.0
//

.version 9.0
.target sm_100
.address_size 64

	// .globl	_Z15TransposeKernelP6__halfS0_S0_S0_iii

.visible .entry _Z15TransposeKernelP6__halfS0_S0_S0_iii(
	.param .u64 .ptr .align 1 _Z15TransposeKernelP6__halfS0_S0_S0_iii_param_0,
	.param .u64 .ptr .align 1 _Z15TransposeKernelP6__halfS0_S0_S0_iii_param_1,
	.param .u64 .ptr .align 1 _Z15TransposeKernelP6__halfS0_S0_S0_iii_param_2,
	.param .u64 .ptr .align 1 _Z15TransposeKernelP6__halfS0_S0_S0_iii_param_3,
	.param .u32 _Z15TransposeKernelP6__halfS0_S0_S0_iii_param_4,
	.param .u32 _Z15TransposeKernelP6__halfS0_S0_S0_iii_param_5,
	.param .u32 _Z15TransposeKernelP6__halfS0_S0_S0_iii_param_6
)
{
	.reg .pred 	%p<12>;
	.reg .b16 	%rs<3>;
	.reg .b32 	%r<149>;
	.reg .b64 	%rd<15>;

	ld.param.u64 	%rd1, [_Z15TransposeKernelP6__halfS0_S0_S0_iii_param_0];
	ld.param.u64 	%rd2, [_Z15TransposeKernelP6__halfS0_S0_S0_iii_param_1];
	ld.param.u64 	%rd3, [_Z15TransposeKernelP6__halfS0_S0_S0_iii_param_2];
	ld.param.u64 	%rd4, [_Z15TransposeKernelP6__halfS0_S0_S0_iii_param_3];
	ld.param.u32 	%r148, [_Z15TransposeKernelP6__halfS0_S0_S0_iii_param_4];
	ld.param.u32 	%r45, [_Z15TransposeKernelP6__halfS0_S0_S0_iii_param_5];
	ld.param.u32 	%r46, [_Z15TransposeKernelP6__halfS0_S0_S0_iii_param_6];
	mov.u32 	%r47, %ntid.x;
	mov.u32 	%r48, %ctaid.x;
	mov.u32 	%r49, %tid.x;
	mad.lo.s32 	%r1, %r47, %r48, %r49;
	setp.ge.s32 	%p1, %r1, %r148;
	@%p1 bra 	$L__BB0_16;
	setp.lt.s32 	%p2, %r46, 1;
	mov.b32 	%r147, 0;
	@%p2 bra 	$L__BB0_8;
	and.b32  	%r2, %r46, 3;
	setp.lt.u32 	%p3, %r46, 4;
	mov.b32 	%r147, 0;
	@%p3 bra 	$L__BB0_5;
	and.b32  	%r54, %r46, 2147483644;
	neg.s32 	%r134, %r54;
	mov.b32 	%r147, 0;
$L__BB0_4:
	shr.u32 	%r55, %r148, 31;
	add.s32 	%r56, %r148, %r55;
	and.b32  	%r57, %r56, -2;
	sub.s32 	%r58, %r148, %r57;
	shr.s32 	%r59, %r56, 1;
	mad.lo.s32 	%r60, %r58, %r59, %r147;
	shr.s32 	%r61, %r148, 31;
	shr.u32 	%r62, %r61, 30;
	add.s32 	%r63, %r148, %r62;
	shr.s32 	%r64, %r63, 2;
	shr.u32 	%r65, %r56, 31;
	add.s32 	%r66, %r59, %r65;
	and.b32  	%r67, %r66, -2;
	sub.s32 	%r68, %r59, %r67;
	mad.lo.s32 	%r69, %r68, %r64, %r60;
	shr.u32 	%r70, %r61, 29;
	add.s32 	%r71, %r148, %r70;
	shr.s32 	%r72, %r71, 3;
	shr.u32 	%r73, %r63, 31;
	add.s32 	%r74, %r64, %r73;
	and.b32  	%r75, %r74, -2;
	sub.s32 	%r76, %r64, %r75;
	mad.lo.s32 	%r77, %r76, %r72, %r69;
	shr.u32 	%r78, %r61, 28;
	add.s32 	%r79, %r148, %r78;
	shr.s32 	%r148, %r79, 4;
	shr.u32 	%r80, %r71, 31;
	add.s32 	%r81, %r72, %r80;
	and.b32  	%r82, %r81, -2;
	sub.s32 	%r83, %r72, %r82;
	mad.lo.s32 	%r147, %r83, %r148, %r77;
	add.s32 	%r134, %r134, 4;
	setp.eq.s32 	%p4, %r134, 0;
	@%p4 bra 	$L__BB0_5;
	bra.uni 	$L__BB0_4;
$L__BB0_5:
	setp.eq.s32 	%p5, %r2, 0;
	@%p5 bra 	$L__BB0_8;
	neg.s32 	%r129, %r2;
	mov.u32 	%r130, %r148;
$L__BB0_7:
	.pragma "nounroll";
	shr.u32 	%r84, %r130, 31;
	add.s32 	%r85, %r130, %r84;
	shr.s32 	%r148, %r85, 1;
	and.b32  	%r86, %r85, -2;
	sub.s32 	%r87, %r130, %r86;
	mad.lo.s32 	%r147, %r87, %r148, %r147;
	add.s32 	%r129, %r129, 1;
	setp.ne.s32 	%p6, %r129, 0;
	mov.u32 	%r130, %r148;
	@%p6 bra 	$L__BB0_7;
$L__BB0_8:
	setp.lt.s32 	%p7, %r45, 1;
	@%p7 bra 	$L__BB0_15;
	and.b32  	%r17, %r45, 3;
	setp.lt.u32 	%p8, %r45, 4;
	@%p8 bra 	$L__BB0_12;
	and.b32  	%r89, %r45, 2147483644;
	neg.s32 	%r137, %r89;
$L__BB0_11:
	shr.s32 	%r90, %r148, 31;
	shr.u32 	%r91, %r90, 28;
	add.s32 	%r92, %r148, %r91;
	and.b32  	%r93, %r92, -16;
	sub.s32 	%r94, %r148, %r93;
	shr.s32 	%r95, %r92, 4;
	mad.lo.s32 	%r96, %r94, %r95, %r147;
	shr.u32 	%r97, %r90, 24;
	add.s32 	%r98, %r148, %r97;
	shr.s32 	%r99, %r98, 8;
	shr.u32 	%r100, %r95, 28;
	add.s32 	%r101, %r95, %r100;
	and.b32  	%r102, %r101, -16;
	sub.s32 	%r103, %r95, %r102;
	mad.lo.s32 	%r104, %r103, %r99, %r96;
	shr.u32 	%r105, %r90, 20;
	add.s32 	%r106, %r148, %r105;
	shr.s32 	%r107, %r106, 12;
	shr.u32 	%r108, %r99, 28;
	add.s32 	%r109, %r99, %r108;
	and.b32  	%r110, %r109, -16;
	sub.s32 	%r111, %r99, %r110;
	mad.lo.s32 	%r112, %r111, %r107, %r104;
	shr.u32 	%r113, %r90, 16;
	add.s32 	%r114, %r148, %r113;
	shr.s32 	%r148, %r114, 16;
	shr.u32 	%r115, %r107, 28;
	add.s32 	%r116, %r107, %r115;
	and.b32  	%r117, %r116, -16;
	sub.s32 	%r118, %r107, %r117;
	mad.lo.s32 	%r147, %r118, %r148, %r112;
	add.s32 	%r137, %r137, 4;
	setp.ne.s32 	%p9, %r137, 0;
	@%p9 bra 	$L__BB0_11;
$L__BB0_12:
	setp.eq.s32 	%p10, %r17, 0;
	@%p10 bra 	$L__BB0_15;
	neg.s32 	%r144, %r17;
	mov.u32 	%r145, %r148;
$L__BB0_14:
	.pragma "nounroll";
	shr.s32 	%r119, %r145, 31;
	shr.u32 	%r120, %r119, 28;
	add.s32 	%r121, %r145, %r120;
	shr.s32 	%r148, %r121, 4;
	and.b32  	%r122, %r121, -16;
	sub.s32 	%r123, %r145, %r122;
	mad.lo.s32 	%r147, %r123, %r148, %r147;
	add.s32 	%r144, %r144, 1;
	setp.ne.s32 	%p11, %r144, 0;
	mov.u32 	%r145, %r148;
	@%p11 bra 	$L__BB0_14;
$L__BB0_15:
	add.s32 	%r124, %r148, %r147;
	cvta.to.global.u64 	%rd5, %rd3;
	mul.wide.s32 	%rd6, %r124, 2;
	add.s64 	%rd7, %rd5, %rd6;
	cvta.to.global.u64 	%rd8, %rd1;
	mul.wide.s32 	%rd9, %r1, 2;
	add.s64 	%rd10, %rd8, %rd9;
	ld.global.u16 	%rs1, [%rd10];
	st.global.u16 	[%rd7], %rs1;
	cvta.to.global.u64 	%rd11, %rd4;
	add.s64 	%rd12, %rd11, %rd6;
	cvta.to.global.u64 	%rd13, %rd2;
	add.s64 	%rd14, %rd13, %rd9;
	ld.global.u16 	%rs2, [%rd14];
	st.global.u16 	[%rd12], %rs2;
$L__BB0_16:
	ret;

}


// ===== COMPILED SASS (sm_100) =====

	.target	sm_100

	.elftype	@"ET_EXEC"


//--------------------- .note.nv.tkinfo           --------------------------
	.section	.note.nv.tkinfo,"",@"SHT_NOTE"
	.sectionflags	@"SHF_NOTE_NV_TKINFO"
	.tkinfo
        /*0018*/ 	.word	0x00000002
        /*0030*/ 	.string	""
        /*0030*/ 	.string	"ptxas"
        /*0030*/ 	.string	"Cuda compilation tools, release 13.0, V13.0.88"
        /*0030*/ 	.string	"Build cuda_13.0.r13.0/compiler.36424714_0"
        /*0030*/ 	.string	"-arch sm_100 -m 64 "



//--------------------- .note.nv.cuinfo           --------------------------
	.section	.note.nv.cuinfo,"",@"SHT_NOTE"
	.sectionflags	@"SHF_NOTE_NV_CUINFO"
        /*0018*/ 	.short	0x0002
        /*001a*/ 	.short	0x0064
        /*001c*/ 	.short	0x0082
	.zero		2


//--------------------- .nv.info                  --------------------------
	.section	.nv.info,"",@"SHT_CUDA_INFO"
	.align	4


	//----- nvinfo : EIATTR_REGCOUNT
	.align		4
        /*0000*/ 	.byte	0x04, 0x2f
        /*0002*/ 	.short	(.L_1 - .L_0)
	.align		4
.L_0:
        /*0004*/ 	.word	index@(_Z15TransposeKernelP6__halfS0_S0_S0_iii)
        /*0008*/ 	.word	0x00000010


	//----- nvinfo : EIATTR_FRAME_SIZE
	.align		4
.L_1:
        /*000c*/ 	.byte	0x04, 0x11
        /*000e*/ 	.short	(.L_3 - .L_2)
	.align		4
.L_2:
        /*0010*/ 	.word	index@(_Z15TransposeKernelP6__halfS0_S0_S0_iii)
        /*0014*/ 	.word	0x00000000


	//----- nvinfo : EIATTR_MIN_STACK_SIZE
	.align		4
.L_3:
        /*0018*/ 	.byte	0x04, 0x12
        /*001a*/ 	.short	(.L_5 - .L_4)
	.align		4
.L_4:
        /*001c*/ 	.word	index@(_Z15TransposeKernelP6__halfS0_S0_S0_iii)
        /*0020*/ 	.word	0x00000000
.L_5:


//--------------------- .nv.compat                --------------------------
	.section	.nv.compat,"",@"SHT_CUDA_COMPAT_INFO"
	.align	4
        /*0000*/ 	.byte	0x02, 0x09, 0x00, 0x00, 0x02, 0x02, 0x01, 0x00, 0x02, 0x05, 0x05, 0x00, 0x03, 0x07, 0x01, 0x01
        /*0010*/ 	.byte	0x02, 0x03, 0x00, 0x00, 0x02, 0x06, 0x01, 0x00, 0x04, 0x0b, 0x08, 0x00, 0x09, 0x00, 0x00, 0x00
        /*0020*/ 	.byte	0x00, 0x00, 0x00, 0x00


//--------------------- .nv.info._Z15TransposeKernelP6__halfS0_S0_S0_iii --------------------------
	.section	.nv.info._Z15TransposeKernelP6__halfS0_S0_S0_iii,"",@"SHT_CUDA_INFO"
	.sectionflags	@""
	.align	4


	//----- nvinfo : EIATTR_CUDA_API_VERSION
	.align		4
        /*0000*/ 	.byte	0x04, 0x37
        /*0002*/ 	.short	(.L_7 - .L_6)
.L_6:
        /*0004*/ 	.word	0x00000082


	//----- nvinfo : EIATTR_KPARAM_INFO
	.align		4
.L_7:
        /*0008*/ 	.byte	0x04, 0x17
        /*000a*/ 	.short	(.L_9 - .L_8)
.L_8:
        /*000c*/ 	.word	0x00000000
        /*0010*/ 	.short	0x0006
        /*0012*/ 	.short	0x0028
        /*0014*/ 	.byte	0x00, 0xf0, 0x11, 0x00


	//----- nvinfo : EIATTR_KPARAM_INFO
	.align		4
.L_9:
        /*0018*/ 	.byte	0x04, 0x17
        /*001a*/ 	.short	(.L_11 - .L_10)
.L_10:
        /*001c*/ 	.word	0x00000000
        /*0020*/ 	.short	0x0005
        /*0022*/ 	.short	0x0024
        /*0024*/ 	.byte	0x00, 0xf0, 0x11, 0x00


	//----- nvinfo : EIATTR_KPARAM_INFO
	.align		4
.L_11:
        /*0028*/ 	.byte	0x04, 0x17
        /*002a*/ 	.short	(.L_13 - .L_12)
.L_12:
        /*002c*/ 	.word	0x00000000
        /*0030*/ 	.short	0x0004
        /*0032*/ 	.short	0x0020
        /*0034*/ 	.byte	0x00, 0xf0, 0x11, 0x00


	//----- nvinfo : EIATTR_KPARAM_INFO
	.align		4
.L_13:
        /*0038*/ 	.byte	0x04, 0x17
        /*003a*/ 	.short	(.L_15 - .L_14)
.L_14:
        /*003c*/ 	.word	0x00000000
        /*0040*/ 	.short	0x0003
        /*0042*/ 	.short	0x0018
        /*0044*/ 	.byte	0x00, 0xf5, 0x21, 0x00


	//----- nvinfo : EIATTR_KPARAM_INFO
	.align		4
.L_15:
        /*0048*/ 	.byte	0x04, 0x17
        /*004a*/ 	.short	(.L_17 - .L_16)
.L_16:
        /*004c*/ 	.word	0x00000000
        /*0050*/ 	.short	0x0002
        /*0052*/ 	.short	0x0010
        /*0054*/ 	.byte	0x00, 0xf5, 0x21, 0x00


	//----- nvinfo : EIATTR_KPARAM_INFO
	.align		4
.L_17:
        /*0058*/ 	.byte	0x04, 0x17
        /*005a*/ 	.short	(.L_19 - .L_18)
.L_18:
        /*005c*/ 	.word	0x00000000
        /*0060*/ 	.short	0x0001
        /*0062*/ 	.short	0x0008
        /*0064*/ 	.byte	0x00, 0xf5, 0x21, 0x00


	//----- nvinfo : EIATTR_KPARAM_INFO
	.align		4
.L_19:
        /*0068*/ 	.byte	0x04, 0x17
        /*006a*/ 	.short	(.L_21 - .L_20)
.L_20:
        /*006c*/ 	.word	0x00000000
        /*0070*/ 	.short	0x0000
        /*0072*/ 	.short	0x0000
        /*0074*/ 	.byte	0x00, 0xf5, 0x21, 0x00


	//----- nvinfo : EIATTR_SPARSE_MMA_MASK
	.align		4
.L_21:
        /*0078*/ 	.byte	0x03, 0x50
        /*007a*/ 	.short	0x0000


	//----- nvinfo : EIATTR_MAXREG_COUNT
	.align		4
        /*007c*/ 	.byte	0x03, 0x1b
        /*007e*/ 	.short	0x00ff


	//----- nvinfo : EIATTR_MERCURY_ISA_VERSION
	.align		4
        /*0080*/ 	.byte	0x03, 0x5f
        /*0082*/ 	.short	0x0101


	//----- nvinfo : EIATTR_VRC_CTA_INIT_COUNT
	.align		4
        /*0084*/ 	.byte	0x02, 0x4a
	.zero		1
	.zero		1


	//----- nvinfo : EIATTR_EXIT_INSTR_OFFSETS
	.align		4
        /*0088*/ 	.byte	0x04, 0x1c
        /*008a*/ 	.short	(.L_23 - .L_22)


	//   ....[0]....
.L_22:
        /*008c*/ 	.word	0x00000090


	//   ....[1]....
        /*0090*/ 	.word	0x000007c0


	//----- nvinfo : EIATTR_CBANK_PARAM_SIZE
	.align		4
.L_23:
        /*0094*/ 	.byte	0x03, 0x19
        /*0096*/ 	.short	0x002c


	//----- nvinfo : EIATTR_PARAM_CBANK
	.align		4
        /*0098*/ 	.byte	0x04, 0x0a
        /*009a*/ 	.short	(.L_25 - .L_24)
	.align		4
.L_24:
        /*009c*/ 	.word	index@(.nv.constant0._Z15TransposeKernelP6__halfS0_S0_S0_iii)
        /*00a0*/ 	.short	0x0380
        /*00a2*/ 	.short	0x002c


	//----- nvinfo : EIATTR_SW_WAR
	.align		4
.L_25:
        /*00a4*/ 	.byte	0x04, 0x36
        /*00a6*/ 	.short	(.L_27 - .L_26)
.L_26:
        /*00a8*/ 	.word	0x00000008
.L_27:


//--------------------- .nv.callgraph             --------------------------
	.section	.nv.callgraph,"",@"SHT_CUDA_CALLGRAPH"
	.align	4
	.sectionentsize	8
	.align		4
        /*0000*/ 	.word	0x00000000
	.align		4
        /*0004*/ 	.word	0xffffffff
	.align		4
        /*0008*/ 	.word	0x00000000
	.align		4
        /*000c*/ 	.word	0xfffffffe
	.align		4
        /*0010*/ 	.word	0x00000000
	.align		4
        /*0014*/ 	.word	0xfffffffd
	.align		4
        /*0018*/ 	.word	0x00000000
	.align		4
        /*001c*/ 	.word	0xfffffffc


//--------------------- .text._Z15TransposeKernelP6__halfS0_S0_S0_iii --------------------------
	.section	.text._Z15TransposeKernelP6__halfS0_S0_S0_iii,"ax",@progbits
	.align	128
        .global         _Z15TransposeKernelP6__halfS0_S0_S0_iii
        .type           _Z15TransposeKernelP6__halfS0_S0_S0_iii,@function
        .size           _Z15TransposeKernelP6__halfS0_S0_S0_iii,(.L_x_9 - _Z15TransposeKernelP6__halfS0_S0_S0_iii)
        .other          _Z15TransposeKernelP6__halfS0_S0_S0_iii,@"STO_CUDA_ENTRY STV_DEFAULT"
_Z15TransposeKernelP6__halfS0_S0_S0_iii:
.text._Z15TransposeKernelP6__halfS0_S0_S0_iii:
[----:B------:R-:W-:Y:S01]  /*0000*/  LDC R1, c[0x0][0x37c] ;  /* 0x0000df00ff017b82 */ /* 0x000fe20000000800 */
[----:B------:R-:W0:Y:S01]  /*0010*/  S2R R0, SR_CTAID.X ;  /* 0x0000000000007919 */ /* 0x000e220000002500 */
[----:B------:R-:W0:Y:S01]  /*0020*/  LDCU UR4, c[0x0][0x360] ;  /* 0x00006c00ff0477ac */ /* 0x000e220008000800 */
[----:B------:R-:W0:Y:S01]  /*0030*/  S2R R3, SR_TID.X ;  /* 0x0000000000037919 */ /* 0x000e220000002100 */
[----:B------:R-:W1:Y:S01]  /*0040*/  LDCU UR5, c[0x0][0x3a0] ;  /* 0x00007400ff0577ac */ /* 0x000e620008000800 */
[----:B------:R-:W2:Y:S02]  /*0050*/  LDCU UR6, c[0x0][0x3a0] ;  /* 0x00007400ff0677ac */ /* 0x000ea40008000800 */
[----:B--2---:R-:W-:Y:S02]  /*0060*/  IMAD.U32 R2, RZ, RZ, UR6 ;  /* 0x00000006ff027e24 */ /* 0x004fe4000f8e00ff */
[----:B0-----:R-:W-:-:S05]  /*0070*/  IMAD R0, R0, UR4, R3 ;  /* 0x0000000400007c24 */ /* 0x001fca000f8e0203 */
[----:B-1----:R-:W-:-:S13]  /*0080*/  ISETP.GE.AND P0, PT, R0, UR5, PT ;  /* 0x0000000500007c0c */ /* 0x002fda000bf06270 */
[----:B------:R-:W-:Y:S05]  /*0090*/  @P0 EXIT ;  /* 0x000000000000094d */ /* 0x000fea0003800000 */
[----:B------:R-:W0:Y:S01]  /*00a0*/  LDCU UR5, c[0x0][0x3a8] ;  /* 0x00007500ff0577ac */ /* 0x000e220008000800 */
[----:B------:R-:W-:Y:S01]  /*00b0*/  IMAD.MOV.U32 R3, RZ, RZ, RZ ;  /* 0x000000ffff037224 */ /* 0x000fe200078e00ff */
[----:B0-----:R-:W-:-:S09]  /*00c0*/  UISETP.GE.AND UP0, UPT, UR5, 0x1, UPT ;  /* 0x000000010500788c */ /* 0x001fd2000bf06270 */
[----:B------:R-:W-:Y:S05]  /*00d0*/  BRA.U !UP0, `(.L_x_0) ;  /* 0x0000000108bc7547 */ /* 0x000fea000b800000 */
[----:B------:R-:W-:Y:S01]  /*00e0*/  UISETP.GE.U32.AND UP1, UPT, UR5, 0x4, UPT ;  /* 0x000000040500788c */ /* 0x000fe2000bf26070 */
[----:B------:R-:W-:Y:S01]  /*00f0*/  IMAD.MOV.U32 R3, RZ, RZ, RZ ;  /* 0x000000ffff037224 */ /* 0x000fe200078e00ff */
[----:B------:R-:W-:-:S04]  /*0100*/  ULOP3.LUT UR4, UR5, 0x3, URZ, 0xc0, !UPT ;  /* 0x0000000305047892 */ /* 0x000fc8000f8ec0ff */
[----:B------:R-:W-:-:S03]  /*0110*/  UISETP.NE.AND UP0, UPT, UR4, URZ, UPT ;  /* 0x000000ff0400728c */ /* 0x000fc6000bf05270 */
[----:B------:R-:W-:Y:S08]  /*0120*/  BRA.U !UP1, `(.L_x_1) ;  /* 0x0000000109787547 */ /* 0x000ff0000b800000 */
[----:B------:R-:W-:Y:S01]  /*0130*/  ULOP3.LUT UR5, UR5, 0x7ffffffc, URZ, 0xc0, !UPT ;  /* 0x7ffffffc05057892 */ /* 0x000fe2000f8ec0ff */
[----:B------:R-:W-:-:S03]  /*0140*/  IMAD.MOV.U32 R3, RZ, RZ, RZ ;  /* 0x000000ffff037224 */ /* 0x000fc600078e00ff */
[----:B------:R-:W-:-:S12]  /*0150*/  UIADD3 UR5, UPT, UPT, -UR5, URZ, URZ ;  /* 0x000000ff05057290 */ /* 0x000fd8000fffe1ff */
.L_x_2:
[-C--:B------:R-:W-:Y:S01]  /*0160*/  LEA.HI R4, R2, R2.reuse, RZ, 0x1 ;  /* 0x0000000202047211 */ /* 0x080fe200078f08ff */
[----:B------:R-:W-:Y:S01]  /*0170*/  UIADD3 UR5, UPT, UPT, UR5, 0x4, URZ ;  /* 0x0000000405057890 */ /* 0x000fe2000fffe0ff */
[----:B------:R-:W-:Y:S02]  /*0180*/  SHF.R.S32.HI R9, RZ, 0x1f, R2 ;  /* 0x0000001fff097819 */ /* 0x000fe40000011402 */
[----:B------:R-:W-:Y:S01]  /*0190*/  SHF.R.S32.HI R7, RZ, 0x1, R4 ;  /* 0x00000001ff077819 */ /* 0x000fe20000011404 */
[----:B------:R-:W-:Y:S01]  /*01a0*/  UISETP.NE.AND UP1, UPT, UR5, URZ, UPT ;  /* 0x000000ff0500728c */ /* 0x000fe2000bf25270 */
[CC--:B------:R-:W-:Y:S02]  /*01b0*/  LEA.HI R6, R9.reuse, R2.reuse, RZ, 0x2 ;  /* 0x0000000209067211 */ /* 0x0c0fe400078f10ff */
[----:B------:R-:W-:Y:S02]  /*01c0*/  LOP3.LUT R5, R4, 0xfffffffe, RZ, 0xc0, !PT ;  /* 0xfffffffe04057812 */ /* 0x000fe400078ec0ff */
[----:B------:R-:W-:-:S02]  /*01d0*/  LEA.HI R10, R9, R2, RZ, 0x3 ;  /* 0x00000002090a7211 */ /* 0x000fc400078f18ff */
[-C--:B------:R-:W-:Y:S01]  /*01e0*/  LEA.HI R8, R4, R7.reuse, RZ, 0x1 ;  /* 0x0000000704087211 */ /* 0x080fe200078f08ff */
[----:B------:R-:W-:Y:S01]  /*01f0*/  IMAD.IADD R4, R2, 0x1, -R5 ;  /* 0x0000000102047824 */ /* 0x000fe200078e0a05 */
[----:B------:R-:W-:Y:S02]  /*0200*/  SHF.R.S32.HI R11, RZ, 0x2, R6 ;  /* 0x00000002ff0b7819 */ /* 0x000fe40000011406 */
[----:B------:R-:W-:Y:S01]  /*0210*/  SHF.R.S32.HI R5, RZ, 0x3, R10 ;  /* 0x00000003ff057819 */ /* 0x000fe2000001140a */
[----:B------:R-:W-:Y:S01]  /*0220*/  IMAD R4, R4, R7, R3 ;  /* 0x0000000704047224 */ /* 0x000fe200078e0203 */
[----:B------:R-:W-:Y:S02]  /*0230*/  LOP3.LUT R8, R8, 0xfffffffe, RZ, 0xc0, !PT ;  /* 0xfffffffe08087812 */ /* 0x000fe400078ec0ff */
[----:B------:R-:W-:Y:S02]  /*0240*/  LEA.HI R6, R6, R11, RZ, 0x1 ;  /* 0x0000000b06067211 */ /* 0x000fe400078f08ff */
[----:B------:R-:W-:Y:S01]  /*0250*/  LEA.HI R10, R10, R5, RZ, 0x1 ;  /* 0x000000050a0a7211 */ /* 0x000fe200078f08ff */
[----:B------:R-:W-:Y:S01]  /*0260*/  IMAD.IADD R8, R7, 0x1, -R8 ;  /* 0x0000000107087824 */ /* 0x000fe200078e0a08 */
[----:B------:R-:W-:-:S02]  /*0270*/  LOP3.LUT R6, R6, 0xfffffffe, RZ, 0xc0, !PT ;  /* 0xfffffffe06067812 */ /* 0x000fc400078ec0ff */
[----:B------:R-:W-:Y:S01]  /*0280*/  LOP3.LUT R10, R10, 0xfffffffe, RZ, 0xc0, !PT ;  /* 0xfffffffe0a0a7812 */ /* 0x000fe200078ec0ff */
[----:B------:R-:W-:Y:S01]  /*0290*/  IMAD R4, R11, R8, R4 ;  /* 0x000000080b047224 */ /* 0x000fe200078e0204 */
[----:B------:R-:W-:Y:S01]  /*02a0*/  LEA.HI R2, R9, R2, RZ, 0x4 ;  /* 0x0000000209027211 */ /* 0x000fe200078f20ff */
[----:B------:R-:W-:Y:S02]  /*02b0*/  IMAD.IADD R6, R11, 0x1, -R6 ;  /* 0x000000010b067824 */ /* 0x000fe400078e0a06 */
[C---:B------:R-:W-:Y:S01]  /*02c0*/  IMAD.IADD R10, R5.reuse, 0x1, -R10 ;  /* 0x00000001050a7824 */ /* 0x040fe200078e0a0a */
[----:B------:R-:W-:Y:S01]  /*02d0*/  SHF.R.S32.HI R2, RZ, 0x4, R2 ;  /* 0x00000004ff027819 */ /* 0x000fe20000011402 */
[----:B------:R-:W-:-:S04]  /*02e0*/  IMAD R3, R5, R6, R4 ;  /* 0x0000000605037224 */ /* 0x000fc800078e0204 */
[----:B------:R-:W-:Y:S01]  /*02f0*/  IMAD R3, R2, R10, R3 ;  /* 0x0000000a02037224 */ /* 0x000fe200078e0203 */
[----:B------:R-:W-:Y:S06]  /*0300*/  BRA.U UP1, `(.L_x_2) ;  /* 0xfffffffd01947547 */ /* 0x000fec000b83ffff */
.L_x_1:
[----:B------:R-:W-:Y:S05]  /*0310*/  BRA.U !UP0, `(.L_x_0) ;  /* 0x00000001082c7547 */ /* 0x000fea000b800000 */
[----:B------:R-:W-:-:S12]  /*0320*/  UIADD3 UR4, UPT, UPT, -UR4, URZ, URZ ;  /* 0x000000ff04047290 */ /* 0x000fd8000fffe1ff */
.L_x_3:
[----:B------:R-:W-:Y:S01]  /*0330*/  UIADD3 UR4, UPT, UPT, UR4, 0x1, URZ ;  /* 0x0000000104047890 */ /* 0x000fe2000fffe0ff */
[----:B------:R-:W-:-:S03]  /*0340*/  LEA.HI R4, R2, R2, RZ, 0x1 ;  /* 0x0000000202047211 */ /* 0x000fc600078f08ff */
[----:B------:R-:W-:Y:S01]  /*0350*/  UISETP.NE.AND UP0, UPT, UR4, URZ, UPT ;  /* 0x000000ff0400728c */ /* 0x000fe2000bf05270 */
[----:B------:R-:W-:Y:S02]  /*0360*/  LOP3.LUT R5, R4, 0xfffffffe, RZ, 0xc0, !PT ;  /* 0xfffffffe04057812 */ /* 0x000fe400078ec0ff */
[----:B------:R-:W-:-:S03]  /*0370*/  SHF.R.S32.HI R4, RZ, 0x1, R4 ;  /* 0x00000001ff047819 */ /* 0x000fc60000011404 */
[----:B------:R-:W-:Y:S02]  /*0380*/  IMAD.IADD R5, R2, 0x1, -R5 ;  /* 0x0000000102057824 */ /* 0x000fe400078e0a05 */
[----:B------:R-:W-:Y:S02]  /*0390*/  IMAD.MOV.U32 R2, RZ, RZ, R4 ;  /* 0x000000ffff027224 */ /* 0x000fe400078e0004 */
[----:B------:R-:W-:Y:S01]  /*03a0*/  IMAD R3, R4, R5, R3 ;  /* 0x0000000504037224 */ /* 0x000fe200078e0203 */
[----:B------:R-:W-:Y:S06]  /*03b0*/  BRA.U UP0, `(.L_x_3) ;  /* 0xfffffffd00dc7547 */ /* 0x000fec000b83ffff */
[----:B------:R-:W-:-:S07]  /*03c0*/  IMAD.MOV.U32 R2, RZ, RZ, R4 ;  /* 0x000000ffff027224 */ /* 0x000fce00078e0004 */
.L_x_0:
[----:B------:R-:W0:Y:S01]  /*03d0*/  LDCU UR5, c[0x0][0x3a4] ;  /* 0x00007480ff0577ac */ /* 0x000e220008000800 */
[----:B------:R-:W1:Y:S01]  /*03e0*/  LDCU.64 UR6, c[0x0][0x358] ;  /* 0x00006b00ff0677ac */ /* 0x000e620008000a00 */
[----:B0-----:R-:W-:-:S09]  /*03f0*/  UISETP.GE.AND UP0, UPT, UR5, 0x1, UPT ;  /* 0x000000010500788c */ /* 0x001fd2000bf06270 */
[----:B-1----:R-:W-:Y:S05]  /*0400*/  BRA.U !UP0, `(.L_x_4) ;  /* 0x0000000108b87547 */ /* 0x002fea000b800000 */
[----:B------:R-:W-:Y:S02]  /*0410*/  UISETP.GE.U32.AND UP1, UPT, UR5, 0x4, UPT ;  /* 0x000000040500788c */ /* 0x000fe4000bf26070 */
[----:B------:R-:W-:-:S04]  /*0420*/  ULOP3.LUT UR4, UR5, 0x3, URZ, 0xc0, !UPT ;  /* 0x0000000305047892 */ /* 0x000fc8000f8ec0ff */
[----:B------:R-:W-:-:S03]  /*0430*/  UISETP.NE.AND UP0, UPT, UR4, URZ, UPT ;  /* 0x000000ff0400728c */ /* 0x000fc6000bf05270 */
[----:B------:R-:W-:Y:S08]  /*0440*/  BRA.U !UP1, `(.L_x_5) ;  /* 0x0000000109747547 */ /* 0x000ff0000b800000 */
[----:B------:R-:W-:-:S04]  /*0450*/  ULOP3.LUT UR5, UR5, 0x7ffffffc, URZ, 0xc0, !UPT ;  /* 0x7ffffffc05057892 */ /* 0x000fc8000f8ec0ff */
[----:B------:R-:W-:-:S12]  /*0460*/  UIADD3 UR5, UPT, UPT, -UR5, URZ, URZ ;  /* 0x000000ff05057290 */ /* 0x000fd8000fffe1ff */
.L_x_6:
[----:B------:R-:W-:Y:S01]  /*0470*/  SHF.R.S32.HI R11, RZ, 0x1f, R2 ;  /* 0x0000001fff0b7819 */ /* 0x000fe20000011402 */
[----:B------:R-:W-:-:S03]  /*0480*/  UIADD3 UR5, UPT, UPT, UR5, 0x4, URZ ;  /* 0x0000000405057890 */ /* 0x000fc6000fffe0ff */
[CC--:B------:R-:W-:Y:S01]  /*0490*/  LEA.HI R5, R11.reuse, R2.reuse, RZ, 0x4 ;  /* 0x000000020b057211 */ /* 0x0c0fe200078f20ff */
[----:B------:R-:W-:Y:S01]  /*04a0*/  UISETP.NE.AND UP1, UPT, UR5, URZ, UPT ;  /* 0x000000ff0500728c */ /* 0x000fe2000bf25270 */
[-C--:B------:R-:W-:Y:S02]  /*04b0*/  LEA.HI R4, R11, R2.reuse, RZ, 0x8 ;  /* 0x000000020b047211 */ /* 0x080fe400078f40ff */
[----:B------:R-:W-:Y:S02]  /*04c0*/  SHF.R.S32.HI R13, RZ, 0x4, R5 ;  /* 0x00000004ff0d7819 */ /* 0x000fe40000011405 */
[----:B------:R-:W-:Y:S02]  /*04d0*/  LOP3.LUT R5, R5, 0xfffffff0, RZ, 0xc0, !PT ;  /* 0xfffffff005057812 */ /* 0x000fe400078ec0ff */
[----:B------:R-:W-:Y:S02]  /*04e0*/  LEA.HI R8, R11, R2, RZ, 0xc ;  /* 0x000000020b087211 */ /* 0x000fe400078f60ff */
[----:B------:R-:W-:Y:S01]  /*04f0*/  SHF.R.S32.HI R7, RZ, 0x8, R4 ;  /* 0x00000008ff077819 */ /* 0x000fe20000011404 */
[----:B------:R-:W-:Y:S01]  /*0500*/  IMAD.IADD R4, R2, 0x1, -R5 ;  /* 0x0000000102047824 */ /* 0x000fe200078e0a05 */
[----:B------:R-:W-:-:S02]  /*0510*/  LEA.HI R6, R13, R13, RZ, 0x4 ;  /* 0x0000000d0d067211 */ /* 0x000fc400078f20ff */
[----:B------:R-:W-:Y:S01]  /*0520*/  SHF.R.S32.HI R9, RZ, 0xc, R8 ;  /* 0x0000000cff097819 */ /* 0x000fe20000011408 */
[----:B------:R-:W-:Y:S01]  /*0530*/  IMAD R4, R13, R4, R3 ;  /* 0x000000040d047224 */ /* 0x000fe200078e0203 */
[----:B------:R-:W-:Y:S02]  /*0540*/  LEA.HI R5, R7, R7, RZ, 0x4 ;  /* 0x0000000707057211 */ /* 0x000fe400078f20ff */
[----:B------:R-:W-:Y:S02]  /*0550*/  LOP3.LUT R6, R6, 0xfffffff0, RZ, 0xc0, !PT ;  /* 0xfffffff006067812 */ /* 0x000fe400078ec0ff */
[----:B------:R-:W-:Y:S02]  /*0560*/  LEA.HI R10, R9, R9, RZ, 0x4 ;  /* 0x00000009090a7211 */ /* 0x000fe400078f20ff */
[----:B------:R-:W-:Y:S01]  /*0570*/  LOP3.LUT R8, R5, 0xfffffff0, RZ, 0xc0, !PT ;  /* 0xfffffff005087812 */ /* 0x000fe200078ec0ff */
[----:B------:R-:W-:Y:S01]  /*0580*/  IMAD.IADD R6, R13, 0x1, -R6 ;  /* 0x000000010d067824 */ /* 0x000fe200078e0a06 */
[----:B------:R-:W-:-:S02]  /*0590*/  LOP3.LUT R10, R10, 0xfffffff0, RZ, 0xc0, !PT ;  /* 0xfffffff00a0a7812 */ /* 0x000fc400078ec0ff */
[----:B------:R-:W-:Y:S01]  /*05a0*/  LEA.HI R2, R11, R2, RZ, 0x10 ;  /* 0x000000020b027211 */ /* 0x000fe200078f80ff */
[C---:B------:R-:W-:Y:S02]  /*05b0*/  IMAD.IADD R8, R7.reuse, 0x1, -R8 ;  /* 0x0000000107087824 */ /* 0x040fe400078e0a08 */
[----:B------:R-:W-:Y:S01]  /*05c0*/  IMAD R4, R7, R6, R4 ;  /* 0x0000000607047224 */ /* 0x000fe200078e0204 */
[----:B------:R-:W-:Y:S01]  /*05d0*/  SHF.R.S32.HI R2, RZ, 0x10, R2 ;  /* 0x00000010ff027819 */ /* 0x000fe20000011402 */
[C---:B------:R-:W-:Y:S02]  /*05e0*/  IMAD.IADD R10, R9.reuse, 0x1, -R10 ;  /* 0x00000001090a7824 */ /* 0x040fe400078e0a0a */
[----:B------:R-:W-:-:S04]  /*05f0*/  IMAD R3, R9, R8, R4 ;  /* 0x0000000809037224 */ /* 0x000fc800078e0204 */
[----:B------:R-:W-:Y:S01]  /*0600*/  IMAD R3, R2, R10, R3 ;  /* 0x0000000a02037224 */ /* 0x000fe200078e0203 */
[----:B------:R-:W-:Y:S06]  /*0610*/  BRA.U UP1, `(.L_x_6) ;  /* 0xfffffffd01947547 */ /* 0x000fec000b83ffff */
.L_x_5:
[----:B------:R-:W-:Y:S05]  /*0620*/  BRA.U !UP0, `(.L_x_4) ;  /* 0x0000000108307547 */ /* 0x000fea000b800000 */
[----:B------:R-:W-:-:S12]  /*0630*/  UIADD3 UR4, UPT, UPT, -UR4, URZ, URZ ;  /* 0x000000ff04047290 */ /* 0x000fd8000fffe1ff */
.L_x_7:
[----:B------:R-:W-:Y:S01]  /*0640*/  SHF.R.S32.HI R5, RZ, 0x1f, R2 ;  /* 0x0000001fff057819 */ /* 0x000fe20000011402 */
[----:B------:R-:W-:-:S03]  /*0650*/  UIADD3 UR4, UPT, UPT, UR4, 0x1, URZ ;  /* 0x0000000104047890 */ /* 0x000fc6000fffe0ff */
[----:B------:R-:W-:Y:S01]  /*0660*/  LEA.HI R5, R5, R2, RZ, 0x4 ;  /* 0x0000000205057211 */ /* 0x000fe200078f20ff */
[----:B------:R-:W-:-:S03]  /*0670*/  UISETP.NE.AND UP0, UPT, UR4, URZ, UPT ;  /* 0x000000ff0400728c */ /* 0x000fc6000bf05270 */
[----:B------:R-:W-:Y:S02]  /*0680*/  LOP3.LUT R7, R5, 0xfffffff0, RZ, 0xc0, !PT ;  /* 0xfffffff005077812 */ /* 0x000fe400078ec0ff */
[----:B------:R-:W-:-:S03]  /*0690*/  SHF.R.S32.HI R4, RZ, 0x4, R5 ;  /* 0x00000004ff047819 */ /* 0x000fc60000011405 */
[----:B------:R-:W-:Y:S02]  /*06a0*/  IMAD.IADD R7, R2, 0x1, -R7 ;  /* 0x0000000102077824 */ /* 0x000fe400078e0a07 */
[----:B------:R-:W-:Y:S02]  /*06b0*/  IMAD.MOV.U32 R2, RZ, RZ, R4 ;  /* 0x000000ffff027224 */ /* 0x000fe400078e0004 */
[----:B------:R-:W-:Y:S01]  /*06c0*/  IMAD R3, R4, R7, R3 ;  /* 0x0000000704037224 */ /* 0x000fe200078e0203 */
[----:B------:R-:W-:Y:S06]  /*06d0*/  BRA.U UP0, `(.L_x_7) ;  /* 0xfffffffd00d87547 */ /* 0x000fec000b83ffff */
[----:B------:R-:W-:-:S07]  /*06e0*/  IMAD.MOV.U32 R2, RZ, RZ, R4 ;  /* 0x000000ffff027224 */ /* 0x000fce00078e0004 */
.L_x_4:
[----:B------:R-:W0:Y:S08]  /*06f0*/  LDC.64 R4, c[0x0][0x380] ;  /* 0x0000e000ff047b82 */ /* 0x000e300000000a00 */
[----:B------:R-:W1:Y:S08]  /*0700*/  LDC.64 R6, c[0x0][0x390] ;  /* 0x0000e400ff067b82 */ /* 0x000e700000000a00 */
[----:B------:R-:W2:Y:S01]  /*0710*/  LDC.64 R8, c[0x0][0x388] ;  /* 0x0000e200ff087b82 */ /* 0x000ea20000000a00 */
[----:B0-----:R-:W-:-:S06]  /*0720*/  IMAD.WIDE R4, R0, 0x2, R4 ;  /* 0x0000000200047825 */ /* 0x001fcc00078e0204 */
[----:B------:R-:W3:Y:S01]  /*0730*/  LDG.E.U16 R5, desc[UR6][R4.64] ;  /* 0x0000000604057981 */ /* 0x000ee2000c1e1500 */
[----:B------:R-:W-:-:S04]  /*0740*/  IMAD.IADD R11, R3, 0x1, R2 ;  /* 0x00000001030b7824 */ /* 0x000fc800078e0202 */
[C---:B-1----:R-:W-:Y:S02]  /*0750*/  IMAD.WIDE R2, R11.reuse, 0x2, R6 ;  /* 0x000000020b027825 */ /* 0x042fe400078e0206 */
[----:B------:R-:W0:Y:S02]  /*0760*/  LDC.64 R6, c[0x0][0x398] ;  /* 0x0000e600ff067b82 */ /* 0x000e240000000a00 */
[----:B--2---:R-:W-:Y:S01]  /*0770*/  IMAD.WIDE R8, R0, 0x2, R8 ;  /* 0x0000000200087825 */ /* 0x004fe200078e0208 */
[----:B---3--:R-:W-:Y:S05]  /*0780*/  STG.E.U16 desc[UR6][R2.64], R5 ;  /* 0x0000000502007986 */ /* 0x008fea000c101506 */
[----:B------:R-:W2:Y:S01]  /*0790*/  LDG.E.U16 R9, desc[UR6][R8.64] ;  /* 0x0000000608097981 */ /* 0x000ea2000c1e1500 */
[----:B0-----:R-:W-:-:S05]  /*07a0*/  IMAD.WIDE R6, R11, 0x2, R6 ;  /* 0x000000020b067825 */ /* 0x001fca00078e0206 */
[----:B--2---:R-:W-:Y:S01]  /*07b0*/  STG.E.U16 desc[UR6][R6.64], R9 ;  /* 0x0000000906007986 */ /* 0x004fe2000c101506 */
[----:B------:R-:W-:Y:S05]  /*07c0*/  EXIT ;  /* 0x000000000000794d */ /* 0x000fea0003800000 */
.L_x_8:
[----:B------:R-:W-:-:S00]  /*07d0*/  BRA `(.L_x_8) ;  /* 0xfffffffc00fc7947 */ /* 0x000fc0000383ffff */
[----:B------:R-:W-:-:S00]  /*07e0*/  NOP ;  /* 0x0000000000007918 */ /* 0x000fc00000000000 */
        /* <DEDUP_REMOVED lines=9> */
.L_x_9:


//--------------------- .nv.shared.reserved.0     --------------------------
	.section	.nv.shared.reserved.0,"aw",@nobits
	.weak		__nv_reservedSMEM_offset_0_alias
	.size		__nv_reservedSMEM_offset_0_alias, 0, 64
	.other		__nv_reservedSMEM_offset_0_alias,@"STO_CUDA_RESERVED_SHARED STV_DEFAULT"
__nv_reservedSMEM_offset_0_alias:
	.zero		0
	.zero		64


//--------------------- .nv.constant0._Z15TransposeKernelP6__halfS0_S0_S0_iii --------------------------
	.section	.nv.constant0._Z15TransposeKernelP6__halfS0_S0_S0_iii,"a",@progbits
	.sectionflags	@""
	.align	4
.nv.constant0._Z15TransposeKernelP6__halfS0_S0_S0_iii:
	.zero		940


//--------------------- SYMBOLS --------------------------

	.type		.nv.reservedSmem.offset0,@object
	.size		.nv.reservedSmem.offset0,0x4
